//
// Generated by NVIDIA NVVM Compiler
//
// Compiler Build ID: CL-36424714
// Cuda compilation tools, release 13.0, V13.0.88
// Based on NVVM 20.0.0
//

.version 9.0
.target sm_100
.address_size 64

	// .globl	compute_mandelbrot
.global .align 4 .f32 offset_x = 0fBF000000;
.global .align 4 .f32 offset_y;
.global .align 4 .f32 zoom = 0f3F800000;

.visible .entry compute_mandelbrot(
	.param .u64 .ptr .align 1 compute_mandelbrot_param_0,
	.param .f32 compute_mandelbrot_param_1,
	.param .f32 compute_mandelbrot_param_2,
	.param .f32 compute_mandelbrot_param_3
)
{
	.reg .pred 	%p<11>;
	.reg .b16 	%rs<5>;
	.reg .b32 	%r<19>;
	.reg .b32 	%f<83>;
	.reg .b64 	%rd<5>;

	ld.param.u64 	%rd1, [compute_mandelbrot_param_0];
	ld.param.f32 	%f21, [compute_mandelbrot_param_1];
	ld.param.f32 	%f22, [compute_mandelbrot_param_2];
	ld.param.f32 	%f23, [compute_mandelbrot_param_3];
	mov.u32 	%r3, %ctaid.x;
	mov.u32 	%r4, %ntid.x;
	mov.u32 	%r5, %tid.x;
	mad.lo.s32 	%r1, %r3, %r4, %r5;
	mov.u32 	%r6, %ctaid.y;
	mov.u32 	%r7, %ntid.y;
	mov.u32 	%r8, %tid.y;
	mad.lo.s32 	%r9, %r6, %r7, %r8;
	setp.gt.s32 	%p1, %r1, 2559;
	setp.gt.u32 	%p2, %r9, 1439;
	or.pred  	%p3, %p1, %p2;
	@%p3 bra 	$L__BB0_7;
	st.global.f32 	[offset_x], %f21;
	st.global.f32 	[offset_y], %f22;
	st.global.f32 	[zoom], %f23;
	cvt.rn.f32.s32 	%f25, %r1;
	add.f32 	%f26, %f25, 0fC4A00000;
	div.rn.f32 	%f27, %f26, 0f44A00000;
	mov.f32 	%f28, 0f40600000;
	div.rn.f32 	%f29, %f28, %f23;
	fma.rn.f32 	%f1, %f27, %f29, %f21;
	cvt.rn.f32.u32 	%f30, %r9;
	add.f32 	%f31, %f30, 0fC4340000;
	div.rn.f32 	%f32, %f31, 0f44340000;
	mov.f32 	%f33, 0f40000000;
	div.rn.f32 	%f34, %f33, %f23;
	fma.rn.f32 	%f2, %f32, %f34, %f22;
	mov.b16 	%rs4, 0;
	mov.f32 	%f76, 0f00000000;
	mov.f32 	%f77, %f76;
	mov.f32 	%f78, %f76;
	mov.f32 	%f79, %f76;
$L__BB0_2:
	sub.f32 	%f35, %f77, %f76;
	add.f32 	%f7, %f1, %f35;
	add.f32 	%f36, %f79, %f79;
	fma.rn.f32 	%f78, %f36, %f78, %f2;
	add.s16 	%rs4, %rs4, 1;
	mul.f32 	%f77, %f7, %f7;
	mul.f32 	%f76, %f78, %f78;
	add.f32 	%f37, %f77, %f76;
	setp.lt.f32 	%p4, %f37, 0f40800000;
	setp.ne.s16 	%p5, %rs4, -1;
	and.pred  	%p6, %p4, %p5;
	mov.f32 	%f79, %f7;
	@%p6 bra 	$L__BB0_2;
	cvt.rn.f32.u16 	%f38, %rs4;
	add.f32 	%f39, %f38, 0f3F800000;
	setp.lt.f32 	%p7, %f39, 0f00800000;
	mul.f32 	%f40, %f39, 0f4B000000;
	selp.f32 	%f41, %f40, %f39, %p7;
	selp.f32 	%f42, 0fC1B80000, 0f00000000, %p7;
	mov.b32 	%r10, %f41;
	add.s32 	%r11, %r10, -1059760811;
	and.b32  	%r12, %r11, -8388608;
	sub.s32 	%r13, %r10, %r12;
	mov.b32 	%f43, %r13;
	cvt.rn.f32.s32 	%f44, %r12;
	fma.rn.f32 	%f45, %f44, 0f34000000, %f42;
	add.f32 	%f46, %f43, 0fBF800000;
	fma.rn.f32 	%f47, %f46, 0fBE055027, 0f3E1039F6;
	fma.rn.f32 	%f48, %f47, %f46, 0fBDF8CDCC;
	fma.rn.f32 	%f49, %f48, %f46, 0f3E0F2955;
	fma.rn.f32 	%f50, %f49, %f46, 0fBE2AD8B9;
	fma.rn.f32 	%f51, %f50, %f46, 0f3E4CED0B;
	fma.rn.f32 	%f52, %f51, %f46, 0fBE7FFF22;
	fma.rn.f32 	%f53, %f52, %f46, 0f3EAAAA78;
	fma.rn.f32 	%f54, %f53, %f46, 0fBF000000;
	mul.f32 	%f55, %f46, %f54;
	fma.rn.f32 	%f56, %f55, %f46, %f46;
	fma.rn.f32 	%f57, %f45, 0f3F317218, %f56;
	setp.gt.u32 	%p8, %r10, 2139095039;
	fma.rn.f32 	%f58, %f41, 0f7F800000, 0f7F800000;
	selp.f32 	%f59, %f58, %f57, %p8;
	setp.eq.f32 	%p9, %f41, 0f00000000;
	div.rn.f32 	%f60, %f59, 0f41317208;
	selp.f32 	%f11, 0fFF800000, %f60, %p9;
	setp.geu.f32 	%p10, %f11, 0f3F000000;
	@%p10 bra 	$L__BB0_5;
	add.f32 	%f68, %f11, %f11;
	mov.f32 	%f69, 0f3F800000;
	sub.f32 	%f70, %f69, %f68;
	mul.f32 	%f71, %f70, 0f00000000;
	fma.rn.f32 	%f80, %f68, 0f437F0000, %f71;
	fma.rn.f32 	%f81, %f68, 0f41A00000, %f71;
	mul.f32 	%f72, %f70, 0f430B0000;
	fma.rn.f32 	%f82, %f68, 0f43130000, %f72;
	bra.uni 	$L__BB0_6;
$L__BB0_5:
	add.f32 	%f61, %f11, 0fBF000000;
	add.f32 	%f62, %f61, %f61;
	mov.f32 	%f63, 0f3F800000;
	sub.f32 	%f64, %f63, %f62;
	mul.f32 	%f65, %f64, 0f437F0000;
	fma.rn.f32 	%f80, %f62, 0f437F0000, %f65;
	mul.f32 	%f66, %f64, 0f41A00000;
	fma.rn.f32 	%f81, %f62, 0f43250000, %f66;
	mul.f32 	%f67, %f64, 0f43130000;
	fma.rn.f32 	%f82, %f62, 0f00000000, %f67;
$L__BB0_6:
	mul.f32 	%f73, %f80, 0f43808000;
	cvt.rzi.u32.f32 	%r14, %f73;
	mul.f32 	%f74, %f81, 0f43808000;
	cvt.rzi.u32.f32 	%r15, %f74;
	mul.f32 	%f75, %f82, 0f43808000;
	cvt.rzi.u32.f32 	%r16, %f75;
	mad.lo.s32 	%r17, %r9, 2560, %r1;
	mul.lo.s32 	%r18, %r17, 3;
	cvta.to.global.u64 	%rd2, %rd1;
	mul.wide.s32 	%rd3, %r18, 2;
	add.s64 	%rd4, %rd2, %rd3;
	st.global.u16 	[%rd4], %r14;
	st.global.u16 	[%rd4+2], %r15;
	st.global.u16 	[%rd4+4], %r16;
$L__BB0_7:
	ret;

}


// ===== COMPILED SASS (sm_100) =====

	.target	sm_100

	.elftype	@"ET_EXEC"


//--------------------- .note.nv.tkinfo           --------------------------
	.section	.note.nv.tkinfo,"",@"SHT_NOTE"
	.sectionflags	@"SHF_NOTE_NV_TKINFO"
	.tkinfo
        /*0018*/ 	.word	0x00000002
        /*0030*/ 	.string	""
        /*0030*/ 	.string	"ptxas"
        /*0030*/ 	.string	"Cuda compilation tools, release 13.0, V13.0.88"
        /*0030*/ 	.string	"Build cuda_13.0.r13.0/compiler.36424714_0"
        /*0030*/ 	.string	"-arch sm_100 -m 64 "



//--------------------- .note.nv.cuinfo           --------------------------
	.section	.note.nv.cuinfo,"",@"SHT_NOTE"
	.sectionflags	@"SHF_NOTE_NV_CUINFO"
        /*0018*/ 	.short	0x0002
        /*001a*/ 	.short	0x0064
        /*001c*/ 	.short	0x0082
	.zero		2


//--------------------- .nv.info                  --------------------------
	.section	.nv.info,"",@"SHT_CUDA_INFO"
	.align	4


	//----- nvinfo : EIATTR_REGCOUNT
	.align		4
        /*0000*/ 	.byte	0x04, 0x2f
        /*0002*/ 	.short	(.L_4 - .L_3)
	.align		4
.L_3:
        /*0004*/ 	.word	index@(compute_mandelbrot)
        /*0008*/ 	.word	0x00000013


	//----- nvinfo : EIATTR_FRAME_SIZE
	.align		4
.L_4:
        /*000c*/ 	.byte	0x04, 0x11
        /*000e*/ 	.short	(.L_6 - .L_5)
	.align		4
.L_5:
        /*0010*/ 	.word	index@($__internal_0_$__cuda_sm3x_div_rn_noftz_f32_slowpath)
        /*0014*/ 	.word	0x00000000


	//----- nvinfo : EIATTR_FRAME_SIZE
	.align		4
.L_6:
        /*0018*/ 	.byte	0x04, 0x11
        /*001a*/ 	.short	(.L_8 - .L_7)
	.align		4
.L_7:
        /*001c*/ 	.word	index@(compute_mandelbrot)
        /*0020*/ 	.word	0x00000000


	//----- nvinfo : EIATTR_MIN_STACK_SIZE
	.align		4
.L_8:
        /*0024*/ 	.byte	0x04, 0x12
        /*0026*/ 	.short	(.L_10 - .L_9)
	.align		4
.L_9:
        /*0028*/ 	.word	index@(compute_mandelbrot)
        /*002c*/ 	.word	0x00000000
.L_10:


//--------------------- .nv.compat                --------------------------
	.section	.nv.compat,"",@"SHT_CUDA_COMPAT_INFO"
	.align	4
        /*0000*/ 	.byte	0x02, 0x09, 0x00, 0x00, 0x02, 0x02, 0x01, 0x00, 0x02, 0x05, 0x05, 0x00, 0x03, 0x07, 0x01, 0x01
        /*0010*/ 	.byte	0x02, 0x03, 0x00, 0x00, 0x02, 0x06, 0x01, 0x00, 0x04, 0x0b, 0x08, 0x00, 0x01, 0x00, 0x00, 0x00
        /*0020*/ 	.byte	0x00, 0x00, 0x00, 0x00


//--------------------- .nv.info.compute_mandelbrot --------------------------
	.section	.nv.info.compute_mandelbrot,"",@"SHT_CUDA_INFO"
	.sectionflags	@""
	.align	4


	//----- nvinfo : EIATTR_CUDA_API_VERSION
	.align		4
        /*0000*/ 	.byte	0x04, 0x37
        /*0002*/ 	.short	(.L_12 - .L_11)
.L_11:
        /*0004*/ 	.word	0x00000082


	//----- nvinfo : EIATTR_KPARAM_INFO
	.align		4
.L_12:
        /*0008*/ 	.byte	0x04, 0x17
        /*000a*/ 	.short	(.L_14 - .L_13)
.L_13:
        /*000c*/ 	.word	0x00000000
        /*0010*/ 	.short	0x0003
        /*0012*/ 	.short	0x0010
        /*0014*/ 	.byte	0x00, 0xf0, 0x11, 0x00


	//----- nvinfo : EIATTR_KPARAM_INFO
	.align		4
.L_14:
        /*0018*/ 	.byte	0x04, 0x17
        /*001a*/ 	.short	(.L_16 - .L_15)
.L_15:
        /*001c*/ 	.word	0x00000000
        /*0020*/ 	.short	0x0002
        /*0022*/ 	.short	0x000c
        /*0024*/ 	.byte	0x00, 0xf0, 0x11, 0x00


	//----- nvinfo : EIATTR_KPARAM_INFO
	.align		4
.L_16:
        /*0028*/ 	.byte	0x04, 0x17
        /*002a*/ 	.short	(.L_18 - .L_17)
.L_17:
        /*002c*/ 	.word	0x00000000
        /*0030*/ 	.short	0x0001
        /*0032*/ 	.short	0x0008
        /*0034*/ 	.byte	0x00, 0xf0, 0x11, 0x00


	//----- nvinfo : EIATTR_KPARAM_INFO
	.align		4
.L_18:
        /*0038*/ 	.byte	0x04, 0x17
        /*003a*/ 	.short	(.L_20 - .L_19)
.L_19:
        /*003c*/ 	.word	0x00000000
        /*0040*/ 	.short	0x0000
        /*0042*/ 	.short	0x0000
        /*0044*/ 	.byte	0x00, 0xf5, 0x21, 0x00


	//----- nvinfo : EIATTR_SPARSE_MMA_MASK
	.align		4
.L_20:
        /*0048*/ 	.byte	0x03, 0x50
        /*004a*/ 	.short	0x0000


	//----- nvinfo : EIATTR_MAXREG_COUNT
	.align		4
        /*004c*/ 	.byte	0x03, 0x1b
        /*004e*/ 	.short	0x00ff


	//----- nvinfo : EIATTR_MERCURY_ISA_VERSION
	.align		4
        /*0050*/ 	.byte	0x03, 0x5f
        /*0052*/ 	.short	0x0101


	//----- nvinfo : EIATTR_VRC_CTA_INIT_COUNT
	.align		4
        /*0054*/ 	.byte	0x02, 0x4a
	.zero		1
	.zero		1


	//----- nvinfo : EIATTR_EXIT_INSTR_OFFSETS
	.align		4
        /*0058*/ 	.byte	0x04, 0x1c
        /*005a*/ 	.short	(.L_22 - .L_21)


	//   ....[0]....
.L_21:
        /*005c*/ 	.word	0x000000b0


	//   ....[1]....
        /*0060*/ 	.word	0x00000b80


	//----- nvinfo : EIATTR_CRS_STACK_SIZE
	.align		4
.L_22:
        /*0064*/ 	.byte	0x04, 0x1e
        /*0066*/ 	.short	(.L_24 - .L_23)
.L_23:
        /*0068*/ 	.word	0x00000000


	//----- nvinfo : EIATTR_CBANK_PARAM_SIZE
	.align		4
.L_24:
        /*006c*/ 	.byte	0x03, 0x19
        /*006e*/ 	.short	0x0014


	//----- nvinfo : EIATTR_PARAM_CBANK
	.align		4
        /*0070*/ 	.byte	0x04, 0x0a
        /*0072*/ 	.short	(.L_26 - .L_25)
	.align		4
.L_25:
        /*0074*/ 	.word	index@(.nv.constant0.compute_mandelbrot)
        /*0078*/ 	.short	0x0380
        /*007a*/ 	.short	0x0014


	//----- nvinfo : EIATTR_SW_WAR
	.align		4
.L_26:
        /*007c*/ 	.byte	0x04, 0x36
        /*007e*/ 	.short	(.L_28 - .L_27)
.L_27:
        /*0080*/ 	.word	0x00000008
.L_28:


//--------------------- .nv.callgraph             --------------------------
	.section	.nv.callgraph,"",@"SHT_CUDA_CALLGRAPH"
	.align	4
	.sectionentsize	8
	.align		4
        /*0000*/ 	.word	0x00000000
	.align		4
        /*0004*/ 	.word	0xffffffff
	.align		4
        /*0008*/ 	.word	0x00000000
	.align		4
        /*000c*/ 	.word	0xfffffffe
	.align		4
        /*0010*/ 	.word	0x00000000
	.align		4
        /*0014*/ 	.word	0xfffffffd
	.align		4
        /*0018*/ 	.word	0x00000000
	.align		4
        /*001c*/ 	.word	0xfffffffc


//--------------------- .nv.constant4             --------------------------
	.section	.nv.constant4,"a",@progbits
	.align	8
	.align		8
.nv.constant4:
        /*0000*/ 	.dword	offset_x
	.align		8
        /*0008*/ 	.dword	offset_y
	.align		8
        /*0010*/ 	.dword	zoom


//--------------------- .text.compute_mandelbrot  --------------------------
	.section	.text.compute_mandelbrot,"ax",@progbits
	.align	128
        .global         compute_mandelbrot
        .type           compute_mandelbrot,@function
        .size           compute_mandelbrot,(.L_x_24 - compute_mandelbrot)
        .other          compute_mandelbrot,@"STO_CUDA_ENTRY STV_DEFAULT"
compute_mandelbrot:
.text.compute_mandelbrot:
[----:B------:R-:W-:Y:S01]  /*0000*/  LDC R1, c[0x0][0x37c] ;  /* 0x0000df00ff017b82 */ /* 0x000fe20000000800 */
[----:B------:R-:W0:Y:S07]  /*0010*/  S2R R3, SR_TID.Y ;  /* 0x0000000000037919 */ /* 0x000e2e0000002200 */
[----:B------:R-:W1:Y:S01]  /*0020*/  LDC R5, c[0x0][0x360] ;  /* 0x0000d800ff057b82 */ /* 0x000e620000000800 */
[----:B------:R-:W1:Y:S07]  /*0030*/  S2R R0, SR_TID.X ;  /* 0x0000000000007919 */ /* 0x000e6e0000002100 */
[----:B------:R-:W0:Y:S08]  /*0040*/  S2UR UR5, SR_CTAID.Y ;  /* 0x00000000000579c3 */ /* 0x000e300000002600 */
[----:B------:R-:W0:Y:S08]  /*0050*/  LDC R2, c[0x0][0x364] ;  /* 0x0000d900ff027b82 */ /* 0x000e300000000800 */
[----:B------:R-:W1:Y:S01]  /*0060*/  S2UR UR4, SR_CTAID.X ;  /* 0x00000000000479c3 */ /* 0x000e620000002500 */
[----:B0-----:R-:W-:-:S05]  /*0070*/  IMAD R2, R2, UR5, R3 ;  /* 0x0000000502027c24 */ /* 0x001fca000f8e0203 */
[----:B------:R-:W-:Y:S01]  /*0080*/  ISETP.GT.U32.AND P0, PT, R2, 0x59f, PT ;  /* 0x0000059f0200780c */ /* 0x000fe20003f04070 */
[----:B-1----:R-:W-:-:S05]  /*0090*/  IMAD R5, R5, UR4, R0 ;  /* 0x0000000405057c24 */ /* 0x002fca000f8e0200 */
[----:B------:R-:W-:-:S13]  /*00a0*/  ISETP.GT.OR P0, PT, R5, 0x9ff, P0 ;  /* 0x000009ff0500780c */ /* 0x000fda0000704670 */
[----:B------:R-:W-:Y:S05]  /*00b0*/  @P0 EXIT ;  /* 0x000000000000094d */ /* 0x000fea0003800000 */
[----:B------:R-:W0:Y:S01]  /*00c0*/  LDC.64 R6, c[0x4][RZ] ;  /* 0x01000000ff067b82 */ /* 0x000e220000000a00 */
[----:B------:R-:W0:Y:S01]  /*00d0*/  LDCU.64 UR4, c[0x0][0x358] ;  /* 0x00006b00ff0477ac */ /* 0x000e220008000a00 */
[----:B------:R-:W-:Y:S01]  /*00e0*/  HFMA2 R4, -RZ, RZ, 0.787109375, -19.203125 ;  /* 0x3a4ccccdff047431 */ /* 0x000fe200000001ff */
[----:B------:R-:W-:Y:S01]  /*00f0*/  I2FP.F32.S32 R0, R5 ;  /* 0x0000000500007245 */ /* 0x000fe20000201400 */
[----:B------:R-:W-:Y:S01]  /*0100*/  BSSY.RECONVERGENT B0, `(.L_x_0) ;  /* 0x0000015000007945 */ /* 0x000fe20003800200 */
[----:B------:R-:W-:-:S03]  /*0110*/  MOV R3, 0x44a00000 ;  /* 0x44a0000000037802 */ /* 0x000fc60000000f00 */
[----:B------:R-:W0:Y:S01]  /*0120*/  LDC.64 R14, c[0x0][0x388] ;  /* 0x0000e200ff0e7b82 */ /* 0x000e220000000a00 */
[----:B------:R-:W-:Y:S01]  /*0130*/  FADD R0, R0, -1280 ;  /* 0xc4a0000000007421 */ /* 0x000fe20000000000 */
[----:B------:R-:W-:-:S03]  /*0140*/  FFMA R3, R4, -R3, 1 ;  /* 0x3f80000004037423 */ /* 0x000fc60000000803 */
[----:B------:R-:W1:Y:S03]  /*0150*/  FCHK P0, R0, 1280 ;  /* 0x44a0000000007902 */ /* 0x000e660000000000 */
[----:B------:R-:W2:Y:S01]  /*0160*/  LDC.64 R8, c[0x4][0x8] ;  /* 0x01000200ff087b82 */ /* 0x000ea20000000a00 */
[----:B------:R-:W-:-:S04]  /*0170*/  FFMA R3, R3, R4, 0.00078125001164153218269 ;  /* 0x3a4ccccd03037423 */ /* 0x000fc80000000004 */
[----:B------:R-:W-:-:S03]  /*0180*/  FFMA R4, R0, R3, RZ ;  /* 0x0000000300047223 */ /* 0x000fc600000000ff */
[----:B------:R-:W3:Y:S01]  /*0190*/  LDC R13, c[0x0][0x390] ;  /* 0x0000e400ff0d7b82 */ /* 0x000ee20000000800 */
[----:B------:R-:W-:-:S04]  /*01a0*/  FFMA R12, R4, -1280, R0 ;  /* 0xc4a00000040c7823 */ /* 0x000fc80000000000 */
[----:B------:R-:W-:-:S03]  /*01b0*/  FFMA R4, R3, R12, R4 ;  /* 0x0000000c03047223 */ /* 0x000fc60000000004 */
[----:B------:R-:W3:Y:S01]  /*01c0*/  LDC.64 R10, c[0x4][0x10] ;  /* 0x01000400ff0a7b82 */ /* 0x000ee20000000a00 */
[----:B0-----:R0:W-:Y:S04]  /*01d0*/  STG.E desc[UR4][R6.64], R14 ;  /* 0x0000000e06007986 */ /* 0x0011e8000c101904 */
[----:B--2---:R0:W-:Y:S04]  /*01e0*/  STG.E desc[UR4][R8.64], R15 ;  /* 0x0000000f08007986 */ /* 0x0041e8000c101904 */
[----:B---3--:R0:W-:Y:S01]  /*01f0*/  STG.E desc[UR4][R10.64], R13 ;  /* 0x0000000d0a007986 */ /* 0x0081e2000c101904 */
[----:B-1----:R-:W-:Y:S05]  /*0200*/  @!P0 BRA `(.L_x_1) ;  /* 0x0000000000108947 */ /* 0x002fea0003800000 */
[----:B------:R-:W-:Y:S02]  /*0210*/  MOV R3, 0x44a00000 ;  /* 0x44a0000000037802 */ /* 0x000fe40000000f00 */
[----:B0-----:R-:W-:-:S07]  /*0220*/  MOV R8, 0x240 ;  /* 0x0000024000087802 */ /* 0x001fce0000000f00 */
[----:B------:R-:W-:Y:S05]  /*0230*/  CALL.REL.NOINC `($__internal_0_$__cuda_sm3x_div_rn_noftz_f32_slowpath) ;  /* 0x0000000800547944 */ /* 0x000fea0003c00000 */
[----:B------:R-:W-:-:S07]  /*0240*/  IMAD.MOV.U32 R4, RZ, RZ, R3 ;  /* 0x000000ffff047224 */ /* 0x000fce00078e0003 */
.L_x_1:
[----:B------:R-:W-:Y:S05]  /*0250*/  BSYNC.RECONVERGENT B0 ;  /* 0x0000000000007941 */ /* 0x000fea0003800200 */
.L_x_0:
[----:B0-----:R-:W0:Y:S01]  /*0260*/  LDC R7, c[0x0][0x390] ;  /* 0x0000e400ff077b82 */ /* 0x001e220000000800 */
[----:B------:R-:W-:Y:S02]  /*0270*/  UMOV UR6, 0x40600000 ;  /* 0x4060000000067882 */ /* 0x000fe40000000000 */
[----:B------:R-:W-:Y:S01]  /*0280*/  MOV R8, UR6 ;  /* 0x0000000600087c02 */ /* 0x000fe20008000f00 */
[----:B0-----:R-:W0:Y:S08]  /*0290*/  MUFU.RCP R0, R7 ;  /* 0x0000000700007308 */ /* 0x001e300000001000 */
[----:B------:R-:W1:Y:S01]  /*02a0*/  FCHK P0, R8, R7 ;  /* 0x0000000708007302 */ /* 0x000e620000000000 */
[----:B0-----:R-:W-:-:S04]  /*02b0*/  FFMA R3, R0, -R7, 1 ;  /* 0x3f80000000037423 */ /* 0x001fc80000000807 */
[----:B------:R-:W-:-:S04]  /*02c0*/  FFMA R0, R0, R3, R0 ;  /* 0x0000000300007223 */ /* 0x000fc80000000000 */
[----:B------:R-:W-:-:S04]  /*02d0*/  FFMA R3, R0, 3.5, RZ ;  /* 0x4060000000037823 */ /* 0x000fc800000000ff */
[----:B------:R-:W-:-:S04]  /*02e0*/  FFMA R6, R3, -R7, 3.5 ;  /* 0x4060000003067423 */ /* 0x000fc80000000807 */
[----:B------:R-:W-:Y:S01]  /*02f0*/  FFMA R3, R0, R6, R3 ;  /* 0x0000000600037223 */ /* 0x000fe20000000003 */
[----:B-1----:R-:W-:Y:S06]  /*0300*/  @!P0 BRA `(.L_x_2) ;  /* 0x0000000000148947 */ /* 0x002fec0003800000 */
[----:B------:R-:W0:Y:S01]  /*0310*/  LDCU UR6, c[0x0][0x390] ;  /* 0x00007200ff0677ac */ /* 0x000e220008000800 */
[----:B------:R-:W-:Y:S01]  /*0320*/  HFMA2 R0, -RZ, RZ, 2.1875, 0 ;  /* 0x40600000ff007431 */ /* 0x000fe200000001ff */
[----:B------:R-:W-:Y:S01]  /*0330*/  MOV R8, 0x360 ;  /* 0x0000036000087802 */ /* 0x000fe20000000f00 */
[----:B0-----:R-:W-:-:S07]  /*0340*/  IMAD.U32 R3, RZ, RZ, UR6 ;  /* 0x00000006ff037e24 */ /* 0x001fce000f8e00ff */
[----:B------:R-:W-:Y:S05]  /*0350*/  CALL.REL.NOINC `($__internal_0_$__cuda_sm3x_div_rn_noftz_f32_slowpath) ;  /* 0x00000008000c7944 */ /* 0x000fea0003c00000 */
.L_x_2:
[----:B------:R-:W-:Y:S01]  /*0360*/  HFMA2 R6, -RZ, RZ, 4.203125, 0 ;  /* 0x44340000ff067431 */ /* 0x000fe200000001ff */
[----:B------:R-:W-:Y:S01]  /*0370*/  I2FP.F32.U32 R0, R2 ;  /* 0x0000000200007245 */ /* 0x000fe20000201000 */
[----:B------:R-:W0:Y:S01]  /*0380*/  LDCU UR6, c[0x0][0x388] ;  /* 0x00007100ff0677ac */ /* 0x000e220008000800 */
[----:B------:R-:W-:Y:S01]  /*0390*/  MOV R7, 0x3ab60b61 ;  /* 0x3ab60b6100077802 */ /* 0x000fe20000000f00 */
[----:B------:R-:W-:Y:S02]  /*03a0*/  BSSY.RECONVERGENT B0, `(.L_x_3) ;  /* 0x000000e000007945 */ /* 0x000fe40003800200 */
[----:B------:R-:W-:-:S04]  /*03b0*/  FADD R0, R0, -720 ;  /* 0xc434000000007421 */ /* 0x000fc80000000000 */
[----:B------:R-:W1:Y:S01]  /*03c0*/  FCHK P0, R0, 720 ;  /* 0x4434000000007902 */ /* 0x000e620000000000 */
[----:B------:R-:W-:-:S04]  /*03d0*/  FFMA R6, R7, -R6, 1 ;  /* 0x3f80000007067423 */ /* 0x000fc80000000806 */
[----:B------:R-:W-:-:S04]  /*03e0*/  FFMA R7, R6, R7, 0.0013888889225199818611 ;  /* 0x3ab60b6106077423 */ /* 0x000fc80000000007 */
[----:B------:R-:W-:Y:S01]  /*03f0*/  FFMA R6, R0, R7, RZ ;  /* 0x0000000700067223 */ /* 0x000fe200000000ff */
[----:B0-----:R-:W-:-:S03]  /*0400*/  FFMA R4, R3, R4, UR6 ;  /* 0x0000000603047e23 */ /* 0x001fc60008000004 */
[----:B------:R-:W-:-:S04]  /*0410*/  FFMA R8, R6, -720, R0 ;  /* 0xc434000006087823 */ /* 0x000fc80000000000 */
[----:B------:R-:W-:Y:S01]  /*0420*/  FFMA R6, R7, R8, R6 ;  /* 0x0000000807067223 */ /* 0x000fe20000000006 */
[----:B-1----:R-:W-:Y:S06]  /*0430*/  @!P0 BRA `(.L_x_4) ;  /* 0x0000000000108947 */ /* 0x002fec0003800000 */
[----:B------:R-:W-:Y:S01]  /*0440*/  IMAD.MOV.U32 R3, RZ, RZ, 0x44340000 ;  /* 0x44340000ff037424 */ /* 0x000fe200078e00ff */
[----:B------:R-:W-:-:S07]  /*0450*/  MOV R8, 0x470 ;  /* 0x0000047000087802 */ /* 0x000fce0000000f00 */
[----:B------:R-:W-:Y:S05]  /*0460*/  CALL.REL.NOINC `($__internal_0_$__cuda_sm3x_div_rn_noftz_f32_slowpath) ;  /* 0x0000000400c87944 */ /* 0x000fea0003c00000 */
[----:B------:R-:W-:-:S07]  /*0470*/  MOV R6, R3 ;  /* 0x0000000300067202 */ /* 0x000fce0000000f00 */
.L_x_4:
[----:B------:R-:W-:Y:S05]  /*0480*/  BSYNC.RECONVERGENT B0 ;  /* 0x0000000000007941 */ /* 0x000fea0003800200 */
.L_x_3:
[----:B------:R-:W0:Y:S01]  /*0490*/  LDC R10, c[0x0][0x390] ;  /* 0x0000e400ff0a7b82 */ /* 0x000e220000000800 */
[----:B------:R-:W-:Y:S02]  /*04a0*/  UMOV UR6, 0x40000000 ;  /* 0x4000000000067882 */ /* 0x000fe40000000000 */
[----:B------:R-:W-:Y:S01]  /*04b0*/  MOV R7, UR6 ;  /* 0x0000000600077c02 */ /* 0x000fe20008000f00 */
[----:B0-----:R-:W0:Y:S08]  /*04c0*/  MUFU.RCP R3, R10 ;  /* 0x0000000a00037308 */ /* 0x001e300000001000 */
[----:B------:R-:W1:Y:S01]  /*04d0*/  FCHK P0, R7, R10 ;  /* 0x0000000a07007302 */ /* 0x000e620000000000 */
[----:B0-----:R-:W-:-:S04]  /*04e0*/  FFMA R0, R3, -R10, 1 ;  /* 0x3f80000003007423 */ /* 0x001fc8000000080a */
[----:B------:R-:W-:-:S04]  /*04f0*/  FFMA R0, R3, R0, R3 ;  /* 0x0000000003007223 */ /* 0x000fc80000000003 */
[----:B------:R-:W-:-:S04]  /*0500*/  FFMA R3, R0, 2, RZ ;  /* 0x4000000000037823 */ /* 0x000fc800000000ff */
[----:B------:R-:W-:-:S04]  /*0510*/  FFMA R8, R3, -R10, 2 ;  /* 0x4000000003087423 */ /* 0x000fc8000000080a */
[----:B------:R-:W-:Y:S01]  /*0520*/  FFMA R3, R0, R8, R3 ;  /* 0x0000000800037223 */ /* 0x000fe20000000003 */
[----:B-1----:R-:W-:Y:S06]  /*0530*/  @!P0 BRA `(.L_x_5) ;  /* 0x0000000000148947 */ /* 0x002fec0003800000 */
[----:B------:R-:W0:Y:S01]  /*0540*/  LDCU UR6, c[0x0][0x390] ;  /* 0x00007200ff0677ac */ /* 0x000e220008000800 */
[----:B------:R-:W-:Y:S01]  /*0550*/  HFMA2 R0, -RZ, RZ, 2, 0 ;  /* 0x40000000ff007431 */ /* 0x000fe200000001ff */
[----:B------:R-:W-:Y:S01]  /*0560*/  MOV R8, 0x590 ;  /* 0x0000059000087802 */ /* 0x000fe20000000f00 */
[----:B0-----:R-:W-:-:S07]  /*0570*/  IMAD.U32 R3, RZ, RZ, UR6 ;  /* 0x00000006ff037e24 */ /* 0x001fce000f8e00ff */
[----:B------:R-:W-:Y:S05]  /*0580*/  CALL.REL.NOINC `($__internal_0_$__cuda_sm3x_div_rn_noftz_f32_slowpath) ;  /* 0x0000000400807944 */ /* 0x000fea0003c00000 */
.L_x_5:
[----:B------:R-:W0:Y:S01]  /*0590*/  LDCU UR6, c[0x0][0x38c] ;  /* 0x00007180ff0677ac */ /* 0x000e220008000800 */
[----:B------:R-:W-:Y:S01]  /*05a0*/  HFMA2 R8, -RZ, RZ, 0, 0 ;  /* 0x00000000ff087431 */ /* 0x000fe200000001ff */
[----:B------:R-:W-:Y:S01]  /*05b0*/  BSSY.RECONVERGENT B0, `(.L_x_6) ;  /* 0x0000011000007945 */ /* 0x000fe20003800200 */
[----:B------:R-:W-:Y:S01]  /*05c0*/  PRMT R0, RZ, 0x7610, R0 ;  /* 0x00007610ff007816 */ /* 0x000fe20000000000 */
[----:B0-----:R-:W-:Y:S01]  /*05d0*/  FFMA R11, R3, R6, UR6 ;  /* 0x00000006030b7e23 */ /* 0x001fe20008000006 */
[----:B------:R-:W-:Y:S02]  /*05e0*/  CS2R R6, SRZ ;  /* 0x0000000000067805 */ /* 0x000fe4000001ff00 */
[----:B------:R-:W-:-:S07]  /*05f0*/  MOV R3, RZ ;  /* 0x000000ff00037202 */ /* 0x000fce0000000f00 */
.L_x_7:
[----:B------:R-:W-:Y:S01]  /*0600*/  FADD R7, R6, -R7 ;  /* 0x8000000706077221 */ /* 0x000fe20000000000 */
[----:B------:R-:W-:Y:S01]  /*0610*/  FADD R6, R8, R8 ;  /* 0x0000000808067221 */ /* 0x000fe20000000000 */
[----:B------:R-:W-:Y:S02]  /*0620*/  IADD3 R0, PT, PT, R0, 0x1, RZ ;  /* 0x0000000100007810 */ /* 0x000fe40007ffe0ff */
[----:B------:R-:W-:Y:S01]  /*0630*/  FADD R8, R4, R7 ;  /* 0x0000000704087221 */ /* 0x000fe20000000000 */
[----:B------:R-:W-:Y:S01]  /*0640*/  FFMA R3, R6, R3, R11 ;  /* 0x0000000306037223 */ /* 0x000fe2000000000b */
[----:B------:R-:W-:Y:S02]  /*0650*/  PRMT R9, R0, 0x9910, RZ ;  /* 0x0000991000097816 */ /* 0x000fe400000000ff */
[----:B------:R-:W-:Y:S01]  /*0660*/  FMUL R6, R8, R8 ;  /* 0x0000000808067220 */ /* 0x000fe20000400000 */
[----:B------:R-:W-:Y:S01]  /*0670*/  FMUL R7, R3, R3 ;  /* 0x0000000303077220 */ /* 0x000fe20000400000 */
[----:B------:R-:W-:-:S03]  /*0680*/  ISETP.NE.AND P0, PT, R9, -0x1, PT ;  /* 0xffffffff0900780c */ /* 0x000fc60003f05270 */
[----:B------:R-:W-:-:S05]  /*0690*/  FADD R10, R6, R7 ;  /* 0x00000007060a7221 */ /* 0x000fca0000000000 */
[----:B------:R-:W-:-:S13]  /*06a0*/  FSETP.LT.AND P1, PT, R10, 4, PT ;  /* 0x408000000a00780b */ /* 0x000fda0003f21000 */
[----:B------:R-:W-:Y:S05]  /*06b0*/  @P0 BRA P1, `(.L_x_7) ;  /* 0xfffffffc00d00947 */ /* 0x000fea000083ffff */
[----:B------:R-:W-:Y:S05]  /*06c0*/  BSYNC.RECONVERGENT B0 ;  /* 0x0000000000007941 */ /* 0x000fea0003800200 */
.L_x_6:
[----:B------:R-:W0:Y:S01]  /*06d0*/  I2F.U16 R0, R0 ;  /* 0x0000000000007306 */ /* 0x000e220000101000 */
[----:B------:R-:W-:Y:S01]  /*06e0*/  MOV R7, 0x3e055027 ;  /* 0x3e05502700077802 */ /* 0x000fe20000000f00 */
[----:B------:R-:W-:Y:S01]  /*06f0*/  BSSY.RECONVERGENT B0, `(.L_x_8) ;  /* 0x0000026000007945 */ /* 0x000fe20003800200 */
[----:B0-----:R-:W-:-:S05]  /*0700*/  FADD R3, R0, 1 ;  /* 0x3f80000000037421 */ /* 0x001fca0000000000 */
[----:B------:R-:W-:-:S04]  /*0710*/  FSETP.GEU.AND P0, PT, R3, 1.175494350822287508e-38, PT ;  /* 0x008000000300780b */ /* 0x000fc80003f0e000 */
[----:B------:R-:W-:-:S09]  /*0720*/  FSEL R0, RZ, -23, P0 ;  /* 0xc1b80000ff007808 */ /* 0x000fd20000000000 */
[----:B------:R-:W-:-:S04]  /*0730*/  @!P0 FMUL R3, R3, 8388608 ;  /* 0x4b00000003038820 */ /* 0x000fc80000400000 */
[C---:B------:R-:W-:Y:S01]  /*0740*/  VIADD R4, R3.reuse, 0xc0d55555 ;  /* 0xc0d5555503047836 */ /* 0x040fe20000000000 */
[C---:B------:R-:W-:Y:S02]  /*0750*/  ISETP.GT.U32.AND P0, PT, R3.reuse, 0x7f7fffff, PT ;  /* 0x7f7fffff0300780c */ /* 0x040fe40003f04070 */
[----:B------:R-:W-:Y:S02]  /*0760*/  FSETP.NEU.AND P2, PT, R3, RZ, PT ;  /* 0x000000ff0300720b */ /* 0x000fe40003f4d000 */
[----:B------:R-:W-:-:S04]  /*0770*/  LOP3.LUT R4, R4, 0xff800000, RZ, 0xc0, !PT ;  /* 0xff80000004047812 */ /* 0x000fc800078ec0ff */
[----:B------:R-:W-:-:S05]  /*0780*/  IADD3 R6, PT, PT, R3, -R4, RZ ;  /* 0x8000000403067210 */ /* 0x000fca0007ffe0ff */
[----:B------:R-:W-:-:S04]  /*0790*/  FADD R6, R6, -1 ;  /* 0xbf80000006067421 */ /* 0x000fc80000000000 */
[----:B------:R-:W-:-:S04]  /*07a0*/  FFMA R7, R6, -R7, 0.14084610342979431152 ;  /* 0x3e1039f606077423 */ /* 0x000fc80000000807 */
[----:B------:R-:W-:-:S04]  /*07b0*/  FFMA R7, R6, R7, -0.12148627638816833496 ;  /* 0xbdf8cdcc06077423 */ /* 0x000fc80000000007 */
[----:B------:R-:W-:-:S04]  /*07c0*/  FFMA R7, R6, R7, 0.13980610668659210205 ;  /* 0x3e0f295506077423 */ /* 0x000fc80000000007 */
[----:B------:R-:W-:-:S04]  /*07d0*/  FFMA R7, R6, R7, -0.16684235632419586182 ;  /* 0xbe2ad8b906077423 */ /* 0x000fc80000000007 */
[----:B------:R-:W-:-:S04]  /*07e0*/  FFMA R7, R6, R7, 0.20012299716472625732 ;  /* 0x3e4ced0b06077423 */ /* 0x000fc80000000007 */
[----:B------:R-:W-:-:S04]  /*07f0*/  FFMA R7, R6, R7, -0.24999669194221496582 ;  /* 0xbe7fff2206077423 */ /* 0x000fc80000000007 */
[----:B------:R-:W-:-:S04]  /*0800*/  FFMA R7, R6, R7, 0.33333182334899902344 ;  /* 0x3eaaaa7806077423 */ /* 0x000fc80000000007 */
[C---:B------:R-:W-:Y:S01]  /*0810*/  FFMA R9, R6.reuse, R7, -0.5 ;  /* 0xbf00000006097423 */ /* 0x040fe20000000007 */
[----:B------:R-:W-:Y:S01]  /*0820*/  I2FP.F32.S32 R7, R4 ;  /* 0x0000000400077245 */ /* 0x000fe20000201400 */
[----:B------:R-:W-:Y:S02]  /*0830*/  IMAD.MOV.U32 R4, RZ, RZ, 0x41317208 ;  /* 0x41317208ff047424 */ /* 0x000fe400078e00ff */
[C---:B------:R-:W-:Y:S02]  /*0840*/  FMUL R9, R6.reuse, R9 ;  /* 0x0000000906097220 */ /* 0x040fe40000400000 */
[----:B------:R-:W-:Y:S01]  /*0850*/  FFMA R0, R7, 1.1920928955078125e-07, R0 ;  /* 0x3400000007007823 */ /* 0x000fe20000000000 */
[----:B------:R-:W-:Y:S02]  /*0860*/  HFMA2 R7, -RZ, RZ, 1.4296875, -0.0491943359375 ;  /* 0x3db8aa4cff077431 */ /* 0x000fe400000001ff */
[----:B------:R-:W-:Y:S01]  /*0870*/  FFMA R9, R6, R9, R6 ;  /* 0x0000000906097223 */ /* 0x000fe20000000006 */
[----:B------:R-:W-:-:S03]  /*0880*/  MOV R6, 0x7f800000 ;  /* 0x7f80000000067802 */ /* 0x000fc60000000f00 */
[----:B------:R-:W-:Y:S02]  /*0890*/  FFMA R0, R0, 0.69314718246459960938, R9 ;  /* 0x3f31721800007823 */ /* 0x000fe40000000009 */
[----:B------:R-:W-:Y:S01]  /*08a0*/  @P0 FFMA R0, R3, R6, +INF ;  /* 0x7f80000003000423 */ /* 0x000fe20000000006 */
[----:B------:R-:W-:-:S03]  /*08b0*/  FFMA R4, R7, -R4, 1 ;  /* 0x3f80000007047423 */ /* 0x000fc60000000804 */
[----:B------:R-:W0:Y:S01]  /*08c0*/  FCHK P0, R0, 11.09033966064453125 ;  /* 0x4131720800007902 */ /* 0x000e220000000000 */
[----:B------:R-:W-:-:S04]  /*08d0*/  FFMA R7, R4, R7, 0.090168565511703491211 ;  /* 0x3db8aa4c04077423 */ /* 0x000fc80000000007 */
[----:B------:R-:W-:-:S04]  /*08e0*/  FFMA R4, R0, R7, RZ ;  /* 0x0000000700047223 */ /* 0x000fc800000000ff */
[----:B------:R-:W-:-:S04]  /*08f0*/  FFMA R3, R4, -11.09033966064453125, R0 ;  /* 0xc131720804037823 */ /* 0x000fc80000000000 */
[----:B------:R-:W-:Y:S01]  /*0900*/  FFMA R3, R7, R3, R4 ;  /* 0x0000000307037223 */ /* 0x000fe20000000004 */
[----:B0-----:R-:W-:Y:S06]  /*0910*/  @!P0 BRA `(.L_x_9) ;  /* 0x00000000000c8947 */ /* 0x001fec0003800000 */
[----:B------:R-:W-:Y:S02]  /*0920*/  MOV R3, 0x41317208 ;  /* 0x4131720800037802 */ /* 0x000fe40000000f00 */
[----:B------:R-:W-:-:S07]  /*0930*/  MOV R8, 0x950 ;  /* 0x0000095000087802 */ /* 0x000fce0000000f00 */
[----:B------:R-:W-:Y:S05]  /*0940*/  CALL.REL.NOINC `($__internal_0_$__cuda_sm3x_div_rn_noftz_f32_slowpath) ;  /* 0x0000000000907944 */ /* 0x000fea0003c00000 */
.L_x_9:
[----:B------:R-:W-:Y:S05]  /*0950*/  BSYNC.RECONVERGENT B0 ;  /* 0x0000000000007941 */ /* 0x000fea0003800200 */
.L_x_8:
[----:B------:R-:W-:Y:S01]  /*0960*/  FSEL R8, R3, -INF , P2 ;  /* 0xff80000003087808 */ /* 0x000fe20001000000 */
[----:B------:R-:W0:Y:S01]  /*0970*/  LDC.64 R6, c[0x0][0x380] ;  /* 0x0000e000ff067b82 */ /* 0x000e220000000a00 */
[----:B------:R-:W-:Y:S02]  /*0980*/  BSSY.RECONVERGENT B0, `(.L_x_10) ;  /* 0x0000013000007945 */ /* 0x000fe40003800200 */
[----:B------:R-:W-:-:S13]  /*0990*/  FSETP.GEU.AND P0, PT, R8, 0.5, PT ;  /* 0x3f0000000800780b */ /* 0x000fda0003f0e000 */
[----:B------:R-:W-:-:S04]  /*09a0*/  @!P0 FADD R0, R8, R8 ;  /* 0x0000000808008221 */ /* 0x000fc80000000000 */
[----:B------:R-:W-:-:S04]  /*09b0*/  @!P0 FADD R3, -R0, 1 ;  /* 0x3f80000000038421 */ /* 0x000fc80000000100 */
[----:B------:R-:W-:Y:S01]  /*09c0*/  @!P0 FMUL R9, RZ, R3 ;  /* 0x00000003ff098220 */ /* 0x000fe20000400000 */
[----:B------:R-:W-:-:S03]  /*09d0*/  @!P0 FMUL R3, R3, 139 ;  /* 0x430b000003038820 */ /* 0x000fc60000400000 */
[C-C-:B------:R-:W-:Y:S01]  /*09e0*/  @!P0 FFMA R4, R0.reuse, 255, R9.reuse ;  /* 0x437f000000048823 */ /* 0x140fe20000000009 */
[C---:B------:R-:W-:Y:S01]  /*09f0*/  @!P0 FFMA R9, R0.reuse, 20, R9 ;  /* 0x41a0000000098823 */ /* 0x040fe20000000009 */
[----:B------:R-:W-:Y:S01]  /*0a00*/  @!P0 FFMA R0, R0, 147, R3 ;  /* 0x4313000000008823 */ /* 0x000fe20000000003 */
[----:B------:R-:W-:Y:S06]  /*0a10*/  @!P0 BRA `(.L_x_11) ;  /* 0x0000000000248947 */ /* 0x000fec0003800000 */
[----:B------:R-:W-:-:S04]  /*0a20*/  FADD R0, R8, -0.5 ;  /* 0xbf00000008007421 */ /* 0x000fc80000000000 */
[----:B------:R-:W-:-:S04]  /*0a30*/  FADD R3, R0, R0 ;  /* 0x0000000000037221 */ /* 0x000fc80000000000 */
[----:B------:R-:W-:-:S04]  /*0a40*/  FADD R0, -R3, 1 ;  /* 0x3f80000003007421 */ /* 0x000fc80000000100 */
[C---:B------:R-:W-:Y:S01]  /*0a50*/  FMUL R4, R0.reuse, 255 ;  /* 0x437f000000047820 */ /* 0x040fe20000400000 */
[C---:B------:R-:W-:Y:S01]  /*0a60*/  FMUL R8, R0.reuse, 20 ;  /* 0x41a0000000087820 */ /* 0x040fe20000400000 */
[----:B------:R-:W-:Y:S02]  /*0a70*/  FMUL R0, R0, 147 ;  /* 0x4313000000007820 */ /* 0x000fe40000400000 */
[C---:B------:R-:W-:Y:S01]  /*0a80*/  FFMA R4, R3.reuse, 255, R4 ;  /* 0x437f000003047823 */ /* 0x040fe20000000004 */
[----:B------:R-:W-:Y:S01]  /*0a90*/  FFMA R9, R3, 165, R8 ;  /* 0x4325000003097823 */ /* 0x000fe20000000008 */
[----:B------:R-:W-:-:S07]  /*0aa0*/  FFMA R0, RZ, R3, R0 ;  /* 0x00000003ff007223 */ /* 0x000fce0000000000 */
.L_x_11:
[----:B------:R-:W-:Y:S05]  /*0ab0*/  BSYNC.RECONVERGENT B0 ;  /* 0x0000000000007941 */ /* 0x000fea0003800200 */
.L_x_10:
[----:B------:R-:W-:Y:S01]  /*0ac0*/  FMUL R9, R9, 257 ;  /* 0x4380800009097820 */ /* 0x000fe20000400000 */
[----:B------:R-:W-:Y:S01]  /*0ad0*/  FMUL R4, R4, 257 ;  /* 0x4380800004047820 */ /* 0x000fe20000400000 */
[----:B------:R-:W-:Y:S01]  /*0ae0*/  FMUL R0, R0, 257 ;  /* 0x4380800000007820 */ /* 0x000fe20000400000 */
[----:B------:R-:W-:Y:S02]  /*0af0*/  IMAD R2, R2, 0xa00, R5 ;  /* 0x00000a0002027824 */ /* 0x000fe400078e0205 */
[----:B------:R-:W1:Y:S02]  /*0b00*/  F2I.U32.TRUNC.NTZ R3, R4 ;  /* 0x0000000400037305 */ /* 0x000e64000020f000 */
[----:B------:R-:W-:-:S04]  /*0b10*/  IMAD R11, R2, 0x3, RZ ;  /* 0x00000003020b7824 */ /* 0x000fc800078e02ff */
[----:B0-----:R-:W-:Y:S02]  /*0b20*/  IMAD.WIDE R6, R11, 0x2, R6 ;  /* 0x000000020b067825 */ /* 0x001fe400078e0206 */
[----:B------:R-:W0:Y:S03]  /*0b30*/  F2I.U32.TRUNC.NTZ R9, R9 ;  /* 0x0000000900097305 */ /* 0x000e26000020f000 */
[----:B-1----:R-:W-:Y:S05]  /*0b40*/  STG.E.U16 desc[UR4][R6.64], R3 ;  /* 0x0000000306007986 */ /* 0x002fea000c101504 */
[----:B------:R-:W1:Y:S01]  /*0b50*/  F2I.U32.TRUNC.NTZ R5, R0 ;  /* 0x0000000000057305 */ /* 0x000e62000020f000 */
[----:B0-----:R-:W-:Y:S04]  /*0b60*/  STG.E.U16 desc[UR4][R6.64+0x2], R9 ;  /* 0x0000020906007986 */ /* 0x001fe8000c101504 */
[----:B-1----:R-:W-:Y:S01]  /*0b70*/  STG.E.U16 desc[UR4][R6.64+0x4], R5 ;  /* 0x0000040506007986 */ /* 0x002fe2000c101504 */
[----:B------:R-:W-:Y:S05]  /*0b80*/  EXIT ;  /* 0x000000000000794d */ /* 0x000fea0003800000 */
        .weak           $__internal_0_$__cuda_sm3x_div_rn_noftz_f32_slowpath
        .type           $__internal_0_$__cuda_sm3x_div_rn_noftz_f32_slowpath,@function
        .size           $__internal_0_$__cuda_sm3x_div_rn_noftz_f32_slowpath,(.L_x_24 - $__internal_0_$__cuda_sm3x_div_rn_noftz_f32_slowpath)
$__internal_0_$__cuda_sm3x_div_rn_noftz_f32_slowpath:
[----:B------:R-:W-:Y:S01]  /*0b90*/  SHF.R.U32.HI R9, RZ, 0x17, R3 ;  /* 0x00000017ff097819 */ /* 0x000fe20000011603 */
[----:B------:R-:W-:Y:S01]  /*0ba0*/  BSSY.RECONVERGENT B1, `(.L_x_12) ;  /* 0x0000062000017945 */ /* 0x000fe20003800200 */
[----:B------:R-:W-:Y:S02]  /*0bb0*/  SHF.R.U32.HI R7, RZ, 0x17, R0 ;  /* 0x00000017ff077819 */ /* 0x000fe40000011600 */
[----:B------:R-:W-:Y:S02]  /*0bc0*/  LOP3.LUT R14, R9, 0xff, RZ, 0xc0, !PT ;  /* 0x000000ff090e7812 */ /* 0x000fe400078ec0ff */
[----:B------:R-:W-:Y:S02]  /*0bd0*/  LOP3.LUT R12, R7, 0xff, RZ, 0xc0, !PT ;  /* 0x000000ff070c7812 */ /* 0x000fe400078ec0ff */
[----:B------:R-:W-:-:S03]  /*0be0*/  IADD3 R10, PT, PT, R14, -0x1, RZ ;  /* 0xffffffff0e0a7810 */ /* 0x000fc60007ffe0ff */
[----:B------:R-:W-:Y:S01]  /*0bf0*/  VIADD R9, R12, 0xffffffff ;  /* 0xffffffff0c097836 */ /* 0x000fe20000000000 */
[----:B------:R-:W-:-:S04]  /*0c00*/  ISETP.GT.U32.AND P0, PT, R10, 0xfd, PT ;  /* 0x000000fd0a00780c */ /* 0x000fc80003f04070 */
[----:B------:R-:W-:-:S13]  /*0c10*/  ISETP.GT.U32.OR P0, PT, R9, 0xfd, P0 ;  /* 0x000000fd0900780c */ /* 0x000fda0000704470 */
[----:B------:R-:W-:Y:S01]  /*0c20*/  @!P0 MOV R7, RZ ;  /* 0x000000ff00078202 */ /* 0x000fe20000000f00 */
[----:B------:R-:W-:Y:S06]  /*0c30*/  @!P0 BRA `(.L_x_13) ;  /* 0x00000000005c8947 */ /* 0x000fec0003800000 */
[----:B------:R-:W-:Y:S02]  /*0c40*/  FSETP.GTU.FTZ.AND P0, PT, |R0|, +INF , PT ;  /* 0x7f8000000000780b */ /* 0x000fe40003f1c200 */
[----:B------:R-:W-:-:S04]  /*0c50*/  FSETP.GTU.FTZ.AND P1, PT, |R3|, +INF , PT ;  /* 0x7f8000000300780b */ /* 0x000fc80003f3c200 */
[----:B------:R-:W-:-:S13]  /*0c60*/  PLOP3.LUT P0, PT, P0, P1, PT, 0xf8, 0x8f ;  /* 0x00000000008f781c */ /* 0x000fda0000703f70 */
[----:B------:R-:W-:Y:S05]  /*0c70*/  @P0 BRA `(.L_x_14) ;  /* 0x00000004004c0947 */ /* 0x000fea0003800000 */
[----:B------:R-:W-:-:S13]  /*0c80*/  LOP3.LUT P0, RZ, R3, 0x7fffffff, R0, 0xc8, !PT ;  /* 0x7fffffff03ff7812 */ /* 0x000fda000780c800 */
[----:B------:R-:W-:Y:S05]  /*0c90*/  @!P0 BRA `(.L_x_15) ;  /* 0x00000004003c8947 */ /* 0x000fea0003800000 */
[C---:B------:R-:W-:Y:S02]  /*0ca0*/  FSETP.NEU.FTZ.AND P3, PT, |R0|.reuse, +INF , PT ;  /* 0x7f8000000000780b */ /* 0x040fe40003f7d200 */
[----:B------:R-:W-:Y:S02]  /*0cb0*/  FSETP.NEU.FTZ.AND P1, PT, |R3|, +INF , PT ;  /* 0x7f8000000300780b */ /* 0x000fe40003f3d200 */
[----:B------:R-:W-:-:S11]  /*0cc0*/  FSETP.NEU.FTZ.AND P0, PT, |R0|, +INF , PT ;  /* 0x7f8000000000780b */ /* 0x000fd60003f1d200 */
[----:B------:R-:W-:Y:S05]  /*0cd0*/  @!P1 BRA !P3, `(.L_x_15) ;  /* 0x00000004002c9947 */ /* 0x000fea0005800000 */
[----:B------:R-:W-:-:S04]  /*0ce0*/  LOP3.LUT P3, RZ, R0, 0x7fffffff, RZ, 0xc0, !PT ;  /* 0x7fffffff00ff7812 */ /* 0x000fc8000786c0ff */
[----:B------:R-:W-:-:S13]  /*0cf0*/  PLOP3.LUT P1, PT, P1, P3, PT, 0x2f, 0xf2 ;  /* 0x0000000000f2781c */ /* 0x000fda0000f26577 */
[----:B------:R-:W-:Y:S05]  /*0d00*/  @P1 BRA `(.L_x_16) ;  /* 0x0000000400181947 */ /* 0x000fea0003800000 */
[----:B------:R-:W-:-:S04]  /*0d10*/  LOP3.LUT P1, RZ, R3, 0x7fffffff, RZ, 0xc0, !PT ;  /* 0x7fffffff03ff7812 */ /* 0x000fc8000782c0ff */
[----:B------:R-:W-:-:S13]  /*0d20*/  PLOP3.LUT P0, PT, P0, P1, PT, 0x2f, 0xf2 ;  /* 0x0000000000f2781c */ /* 0x000fda0000702577 */
[----:B------:R-:W-:Y:S05]  /*0d30*/  @P0 BRA `(.L_x_17) ;  /* 0x0000000400000947 */ /* 0x000fea0003800000 */
[----:B------:R-:W-:Y:S02]  /*0d40*/  ISETP.GE.AND P0, PT, R9, RZ, PT ;  /* 0x000000ff0900720c */ /* 0x000fe40003f06270 */
[----:B------:R-:W-:-:S11]  /*0d50*/  ISETP.GE.AND P1, PT, R10, RZ, PT ;  /* 0x000000ff0a00720c */ /* 0x000fd60003f26270 */
[----:B------:R-:W-:Y:S01]  /*0d60*/  @P0 MOV R7, RZ ;  /* 0x000000ff00070202 */ /* 0x000fe20000000f00 */
[----:B------:R-:W-:Y:S01]  /*0d70*/  @!P0 FFMA R0, R0, 1.84467440737095516160e+19, RZ ;  /* 0x5f80000000008823 */ /* 0x000fe200000000ff */
[----:B------:R-:W-:Y:S01]  /*0d80*/  @!P0 MOV R7, 0xffffffc0 ;  /* 0xffffffc000078802 */ /* 0x000fe20000000f00 */
[----:B------:R-:W-:-:S04]  /*0d90*/  @!P1 FFMA R3, R3, 1.84467440737095516160e+19, RZ ;  /* 0x5f80000003039823 */ /* 0x000fc800000000ff */
[----:B------:R-:W-:-:S07]  /*0da0*/  @!P1 VIADD R7, R7, 0x40 ;  /* 0x0000004007079836 */ /* 0x000fce0000000000 */
.L_x_13:
[----:B------:R-:W-:Y:S01]  /*0db0*/  LEA R10, R14, 0xc0800000, 0x17 ;  /* 0xc08000000e0a7811 */ /* 0x000fe200078eb8ff */
[----:B------:R-:W-:Y:S03]  /*0dc0*/  BSSY.RECONVERGENT B2, `(.L_x_18) ;  /* 0x0000036000027945 */ /* 0x000fe60003800200 */
[----:B------:R-:W-:Y:S02]  /*0dd0*/  IADD3 R10, PT, PT, -R10, R3, RZ ;  /* 0x000000030a0a7210 */ /* 0x000fe40007ffe1ff */
[----:B------:R-:W-:Y:S02]  /*0de0*/  IADD3 R3, PT, PT, R12, -0x7f, RZ ;  /* 0xffffff810c037810 */ /* 0x000fe40007ffe0ff */
[----:B------:R0:W1:Y:S01]  /*0df0*/  MUFU.RCP R9, R10 ;  /* 0x0000000a00097308 */ /* 0x0000620000001000 */
[----:B------:R-:W-:Y:S02]  /*0e00*/  FADD.FTZ R11, -R10, -RZ ;  /* 0x800000ff0a0b7221 */ /* 0x000fe40000010100 */
[C---:B------:R-:W-:Y:S01]  /*0e10*/  IMAD R0, R3.reuse, -0x800000, R0 ;  /* 0xff80000003007824 */ /* 0x040fe200078e0200 */
[----:B0-----:R-:W-:-:S04]  /*0e20*/  IADD3 R10, PT, PT, R3, 0x7f, -R14 ;  /* 0x0000007f030a7810 */ /* 0x001fc80007ffe80e */
[----:B------:R-:W-:Y:S01]  /*0e30*/  IADD3 R10, PT, PT, R10, R7, RZ ;  /* 0x000000070a0a7210 */ /* 0x000fe20007ffe0ff */
[----:B-1----:R-:W-:-:S04]  /*0e40*/  FFMA R12, R9, R11, 1 ;  /* 0x3f800000090c7423 */ /* 0x002fc8000000000b */
[----:B------:R-:W-:-:S04]  /*0e50*/  FFMA R16, R9, R12, R9 ;  /* 0x0000000c09107223 */ /* 0x000fc80000000009 */
[----:B------:R-:W-:-:S04]  /*0e60*/  FFMA R9, R0, R16, RZ ;  /* 0x0000001000097223 */ /* 0x000fc800000000ff */
[----:B------:R-:W-:-:S04]  /*0e70*/  FFMA R12, R11, R9, R0 ;  /* 0x000000090b0c7223 */ /* 0x000fc80000000000 */
[----:B------:R-:W-:-:S04]  /*0e80*/  FFMA R9, R16, R12, R9 ;  /* 0x0000000c10097223 */ /* 0x000fc80000000009 */
[----:B------:R-:W-:-:S04]  /*0e90*/  FFMA R12, R11, R9, R0 ;  /* 0x000000090b0c7223 */ /* 0x000fc80000000000 */
[----:B------:R-:W-:-:S05]  /*0ea0*/  FFMA R0, R16, R12, R9 ;  /* 0x0000000c10007223 */ /* 0x000fca0000000009 */
[----:B------:R-:W-:-:S04]  /*0eb0*/  SHF.R.U32.HI R3, RZ, 0x17, R0 ;  /* 0x00000017ff037819 */ /* 0x000fc80000011600 */
[----:B------:R-:W-:-:S05]  /*0ec0*/  LOP3.LUT R3, R3, 0xff, RZ, 0xc0, !PT ;  /* 0x000000ff03037812 */ /* 0x000fca00078ec0ff */
[----:B------:R-:W-:-:S05]  /*0ed0*/  IMAD.IADD R11, R3, 0x1, R10 ;  /* 0x00000001030b7824 */ /* 0x000fca00078e020a */
[----:B------:R-:W-:-:S04]  /*0ee0*/  IADD3 R3, PT, PT, R11, -0x1, RZ ;  /* 0xffffffff0b037810 */ /* 0x000fc80007ffe0ff */
[----:B------:R-:W-:-:S13]  /*0ef0*/  ISETP.GE.U32.AND P0, PT, R3, 0xfe, PT ;  /* 0x000000fe0300780c */ /* 0x000fda0003f06070 */
[----:B------:R-:W-:Y:S05]  /*0f00*/  @!P0 BRA `(.L_x_19) ;  /* 0x0000000000808947 */ /* 0x000fea0003800000 */
[----:B------:R-:W-:-:S13]  /*0f10*/  ISETP.GT.AND P0, PT, R11, 0xfe, PT ;  /* 0x000000fe0b00780c */ /* 0x000fda0003f04270 */
[----:B------:R-:W-:Y:S05]  /*0f20*/  @P0 BRA `(.L_x_20) ;  /* 0x00000000006c0947 */ /* 0x000fea0003800000 */
[----:B------:R-:W-:-:S13]  /*0f30*/  ISETP.GE.AND P0, PT, R11, 0x1, PT ;  /* 0x000000010b00780c */ /* 0x000fda0003f06270 */
[----:B------:R-:W-:Y:S05]  /*0f40*/  @P0 BRA `(.L_x_21) ;  /* 0x0000000000740947 */ /* 0x000fea0003800000 */
[----:B------:R-:W-:Y:S02]  /*0f50*/  ISETP.GE.AND P0, PT, R11, -0x18, PT ;  /* 0xffffffe80b00780c */ /* 0x000fe40003f06270 */
[----:B------:R-:W-:-:S11]  /*0f60*/  LOP3.LUT R0, R0, 0x80000000, RZ, 0xc0, !PT ;  /* 0x8000000000007812 */ /* 0x000fd600078ec0ff */
[----:B------:R-:W-:Y:S05]  /*0f70*/  @!P0 BRA `(.L_x_21) ;  /* 0x0000000000688947 */ /* 0x000fea0003800000 */
[CCC-:B------:R-:W-:Y:S01]  /*0f80*/  FFMA.RZ R3, R16.reuse, R12.reuse, R9.reuse ;  /* 0x0000000c10037223 */ /* 0x1c0fe2000000c009 */
[CCC-:B------:R-:W-:Y:S01]  /*0f90*/  FFMA.RM R10, R16.reuse, R12.reuse, R9.reuse ;  /* 0x0000000c100a7223 */ /* 0x1c0fe20000004009 */
[C---:B------:R-:W-:Y:S02]  /*0fa0*/  ISETP.NE.AND P3, PT, R11.reuse, RZ, PT ;  /* 0x000000ff0b00720c */ /* 0x040fe40003f65270 */
[----:B------:R-:W-:Y:S02]  /*0fb0*/  ISETP.NE.AND P1, PT, R11, RZ, PT ;  /* 0x000000ff0b00720c */ /* 0x000fe40003f25270 */
[----:B------:R-:W-:Y:S01]  /*0fc0*/  LOP3.LUT R7, R3, 0x7fffff, RZ, 0xc0, !PT ;  /* 0x007fffff03077812 */ /* 0x000fe200078ec0ff */
[----:B------:R-:W-:Y:S01]  /*0fd0*/  FFMA.RP R3, R16, R12, R9 ;  /* 0x0000000c10037223 */ /* 0x000fe20000008009 */
[----:B------:R-:W-:Y:S02]  /*0fe0*/  IADD3 R12, PT, PT, R11, 0x20, RZ ;  /* 0x000000200b0c7810 */ /* 0x000fe40007ffe0ff */
[----:B------:R-:W-:-:S02]  /*0ff0*/  LOP3.LUT R7, R7, 0x800000, RZ, 0xfc, !PT ;  /* 0x0080000007077812 */ /* 0x000fc400078efcff */
[----:B------:R-:W-:Y:S02]  /*1000*/  IADD3 R9, PT, PT, -R11, RZ, RZ ;  /* 0x000000ff0b097210 */ /* 0x000fe40007ffe1ff */
[----:B------:R-:W-:Y:S02]  /*1010*/  SHF.L.U32 R12, R7, R12, RZ ;  /* 0x0000000c070c7219 */ /* 0x000fe400000006ff */
[----:B------:R-:W-:Y:S02]  /*1020*/  FSETP.NEU.FTZ.AND P0, PT, R3, R10, PT ;  /* 0x0000000a0300720b */ /* 0x000fe40003f1d000 */
[----:B------:R-:W-:Y:S02]  /*1030*/  SEL R10, R9, RZ, P3 ;  /* 0x000000ff090a7207 */ /* 0x000fe40001800000 */
[----:B------:R-:W-:Y:S02]  /*1040*/  ISETP.NE.AND P1, PT, R12, RZ, P1 ;  /* 0x000000ff0c00720c */ /* 0x000fe40000f25270 */
[----:B------:R-:W-:-:S02]  /*1050*/  SHF.R.U32.HI R10, RZ, R10, R7 ;  /* 0x0000000aff0a7219 */ /* 0x000fc40000011607 */
[----:B------:R-:W-:Y:S02]  /*1060*/  PLOP3.LUT P0, PT, P0, P1, PT, 0xf8, 0x8f ;  /* 0x00000000008f781c */ /* 0x000fe40000703f70 */
[----:B------:R-:W-:Y:S02]  /*1070*/  SHF.R.U32.HI R12, RZ, 0x1, R10 ;  /* 0x00000001ff0c7819 */ /* 0x000fe4000001160a */
[----:B------:R-:W-:-:S04]  /*1080*/  SEL R3, RZ, 0x1, !P0 ;  /* 0x00000001ff037807 */ /* 0x000fc80004000000 */
[----:B------:R-:W-:-:S04]  /*1090*/  LOP3.LUT R3, R3, 0x1, R12, 0xf8, !PT ;  /* 0x0000000103037812 */ /* 0x000fc800078ef80c */
[----:B------:R-:W-:-:S05]  /*10a0*/  LOP3.LUT R3, R3, R10, RZ, 0xc0, !PT ;  /* 0x0000000a03037212 */ /* 0x000fca00078ec0ff */
[----:B------:R-:W-:-:S05]  /*10b0*/  IMAD.IADD R3, R12, 0x1, R3 ;  /* 0x000000010c037824 */ /* 0x000fca00078e0203 */
[----:B------:R-:W-:Y:S01]  /*10c0*/  LOP3.LUT R0, R3, R0, RZ, 0xfc, !PT ;  /* 0x0000000003007212 */ /* 0x000fe200078efcff */
[----:B------:R-:W-:Y:S06]  /*10d0*/  BRA `(.L_x_21) ;  /* 0x0000000000107947 */ /* 0x000fec0003800000 */
.L_x_20:
[----:B------:R-:W-:-:S04]  /*10e0*/  LOP3.LUT R0, R0, 0x80000000, RZ, 0xc0, !PT ;  /* 0x8000000000007812 */ /* 0x000fc800078ec0ff */
[----:B------:R-:W-:Y:S01]  /*10f0*/  LOP3.LUT R0, R0, 0x7f800000, RZ, 0xfc, !PT ;  /* 0x7f80000000007812 */ /* 0x000fe200078efcff */
[----:B------:R-:W-:Y:S06]  /*1100*/  BRA `(.L_x_21) ;  /* 0x0000000000047947 */ /* 0x000fec0003800000 */
.L_x_19:
[----:B------:R-:W-:-:S07]  /*1110*/  LEA R0, R10, R0, 0x17 ;  /* 0x000000000a007211 */ /* 0x000fce00078eb8ff */
.L_x_21:
[----:B------:R-:W-:Y:S05]  /*1120*/  BSYNC.RECONVERGENT B2 ;  /* 0x0000000000027941 */ /* 0x000fea0003800200 */
.L_x_18:
[----:B------:R-:W-:Y:S05]  /*1130*/  BRA `(.L_x_22) ;  /* 0x0000000000207947 */ /* 0x000fea0003800000 */
.L_x_17:
[----:B------:R-:W-:-:S04]  /*1140*/  LOP3.LUT R0, R3, 0x80000000, R0, 0x48, !PT ;  /* 0x8000000003007812 */ /* 0x000fc800078e4800 */
[----:B------:R-:W-:Y:S01]  /*1150*/  LOP3.LUT R0, R0, 0x7f800000, RZ, 0xfc, !PT ;  /* 0x7f80000000007812 */ /* 0x000fe200078efcff */
[----:B------:R-:W-:Y:S06]  /*1160*/  BRA `(.L_x_22) ;  /* 0x0000000000147947 */ /* 0x000fec0003800000 */
.L_x_16:
[----:B------:R-:W-:Y:S01]  /*1170*/  LOP3.LUT R0, R3, 0x80000000, R0, 0x48, !PT ;  /* 0x8000000003007812 */ /* 0x000fe200078e4800 */
[----:B------:R-:W-:Y:S06]  /*1180*/  BRA `(.L_x_22) ;  /* 0x00000000000c7947 */ /* 0x000fec0003800000 */
.L_x_15:
[----:B------:R-:W0:Y:S01]  /*1190*/  MUFU.RSQ R0, -QNAN ;  /* 0xffc0000000007908 */ /* 0x000e220000001400 */
[----:B------:R-:W-:Y:S05]  /*11a0*/  BRA `(.L_x_22) ;  /* 0x0000000000047947 */ /* 0x000fea0003800000 */
.L_x_14:
[----:B------:R-:W-:-:S07]  /*11b0*/  FADD.FTZ R0, R0, R3 ;  /* 0x0000000300007221 */ /* 0x000fce0000010000 */
.L_x_22:
[----:B------:R-:W-:Y:S05]  /*11c0*/  BSYNC.RECONVERGENT B1 ;  /* 0x0000000000017941 */ /* 0x000fea0003800200 */
.L_x_12:
[----:B------:R-:W-:Y:S01]  /*11d0*/  HFMA2 R9, -RZ, RZ, 0, 0 ;  /* 0x00000000ff097431 */ /* 0x000fe200000001ff */
[----:B0-----:R-:W-:-:S03]  /*11e0*/  MOV R3, R0 ;  /* 0x0000000000037202 */ /* 0x001fc60000000f00 */
[----:B------:R-:W-:Y:S05]  /*11f0*/  RET.REL.NODEC R8 `(compute_mandelbrot) ;  /* 0xffffffec08807950 */ /* 0x000fea0003c3ffff */
.L_x_23:
[----:B------:R-:W-:-:S00]  /*1200*/  BRA `(.L_x_23) ;  /* 0xfffffffc00fc7947 */ /* 0x000fc0000383ffff */
[----:B------:R-:W-:-:S00]  /*1210*/  NOP ;  /* 0x0000000000007918 */ /* 0x000fc00000000000 */
        /* <DEDUP_REMOVED lines=14> */
.L_x_24:


//--------------------- .nv.global.init           --------------------------
	.section	.nv.global.init,"aw",@progbits
	.align	4
.nv.global.init:
	.type		offset_x,@object
	.size		offset_x,(zoom - offset_x)
offset_x:
        /*0000*/ 	.byte	0x00, 0x00, 0x00, 0xbf
	.type		zoom,@object
	.size		zoom,(.L_2 - zoom)
zoom:
        /*0004*/ 	.byte	0x00, 0x00, 0x80, 0x3f
.L_2:


//--------------------- .nv.shared.reserved.0     --------------------------
	.section	.nv.shared.reserved.0,"aw",@nobits
	.weak		__nv_reservedSMEM_offset_0_alias
	.size		__nv_reservedSMEM_offset_0_alias, 0, 64
	.other		__nv_reservedSMEM_offset_0_alias,@"STO_CUDA_RESERVED_SHARED STV_DEFAULT"
__nv_reservedSMEM_offset_0_alias:
	.zero		0
	.zero		64


//--------------------- .nv.global                --------------------------
	.section	.nv.global,"aw",@nobits
	.align	4
.nv.global:
	.type		offset_y,@object
	.size		offset_y,(.L_1 - offset_y)
offset_y:
	.zero		4
.L_1:


//--------------------- .nv.constant0.compute_mandelbrot --------------------------
	.section	.nv.constant0.compute_mandelbrot,"a",@progbits
	.sectionflags	@""
	.align	4
.nv.constant0.compute_mandelbrot:
	.zero		916


//--------------------- SYMBOLS --------------------------

	.type		.nv.reservedSmem.offset0,@object
	.size		.nv.reservedSmem.offset0,0x4
